	.headerflags	@"EF_CUDA_TEXMODE_UNIFIED EF_CUDA_64BIT_ADDRESS EF_CUDA_ACCELERATORS EF_CUDA_SM90 EF_CUDA_VIRTUAL_SM(EF_CUDA_SM90)"
	.elftype	@"ET_EXEC"


//--------------------- .nv.info                  --------------------------
	.section	.nv.info,"",@"SHT_CUDA_INFO"
	.align	4


	//----- nvinfo : EIATTR_REGCOUNT
	.align		4
        /*0000*/ 	.byte	0x04, 0x2f
        /*0002*/ 	.short	(.L_3 - .L_2)
	.align		4
.L_2:
        /*0004*/ 	.word	index@(triton_per_fused__weight_norm_interface_0)
        /*0008*/ 	.word	0x00000013


	//----- nvinfo : EIATTR_MIN_STACK_SIZE
	.align		4
.L_3:
        /*000c*/ 	.byte	0x04, 0x12
        /*000e*/ 	.short	(.L_5 - .L_4)
	.align		4
.L_4:
        /*0010*/ 	.word	index@(triton_per_fused__weight_norm_interface_0)
        /*0014*/ 	.word	0x00000000


	//----- nvinfo : EIATTR_FRAME_SIZE
	.align		4
.L_5:
        /*0018*/ 	.byte	0x04, 0x11
        /*001a*/ 	.short	(.L_7 - .L_6)
	.align		4
.L_6:
        /*001c*/ 	.word	index@(triton_per_fused__weight_norm_interface_0)
        /*0020*/ 	.word	0x00000000


	//----- nvinfo : EIATTR_MIN_STACK_SIZE
	.align		4
.L_7:
        /*0024*/ 	.byte	0x04, 0x12
        /*0026*/ 	.short	(.L_9 - .L_8)
	.align		4
.L_8:
        /*0028*/ 	.word	index@(triton_per_fused__weight_norm_interface_0)
        /*002c*/ 	.word	0x00000000
.L_9:


//--------------------- .nv.info.triton_per_fused__weight_norm_interface_0 --------------------------
	.section	.nv.info.triton_per_fused__weight_norm_interface_0,"",@"SHT_CUDA_INFO"
	.sectionflags	@""
	.align	4


	//----- nvinfo : EIATTR_CUDA_API_VERSION
	.align		4
        /*0000*/ 	.byte	0x04, 0x37
        /*0002*/ 	.short	(.L_11 - .L_10)
.L_10:
        /*0004*/ 	.word	0x0000007c


	//----- nvinfo : EIATTR_KPARAM_INFO
	.align		4
.L_11:
        /*0008*/ 	.byte	0x04, 0x17
        /*000a*/ 	.short	(.L_13 - .L_12)
.L_12:
        /*000c*/ 	.word	0x00000000
        /*0010*/ 	.short	0x0005
        /*0012*/ 	.short	0x0024
        /*0014*/ 	.byte	0x00, 0xf0, 0x11, 0x00


	//----- nvinfo : EIATTR_KPARAM_INFO
	.align		4
.L_13:
        /*0018*/ 	.byte	0x04, 0x17
        /*001a*/ 	.short	(.L_15 - .L_14)
.L_14:
        /*001c*/ 	.word	0x00000000
        /*0020*/ 	.short	0x0004
        /*0022*/ 	.short	0x0020
        /*0024*/ 	.byte	0x00, 0xf0, 0x11, 0x00


	//----- nvinfo : EIATTR_KPARAM_INFO
	.align		4
.L_15:
        /*0028*/ 	.byte	0x04, 0x17
        /*002a*/ 	.short	(.L_17 - .L_16)
.L_16:
        /*002c*/ 	.word	0x00000000
        /*0030*/ 	.short	0x0003
        /*0032*/ 	.short	0x0018
        /*0034*/ 	.byte	0x00, 0xf4, 0x21, 0x00


	//----- nvinfo : EIATTR_KPARAM_INFO
	.align		4
.L_17:
        /*0038*/ 	.byte	0x04, 0x17
        /*003a*/ 	.short	(.L_19 - .L_18)
.L_18:
        /*003c*/ 	.word	0x00000000
        /*0040*/ 	.short	0x0002
        /*0042*/ 	.short	0x0010
        /*0044*/ 	.byte	0x00, 0xf4, 0x21, 0x00


	//----- nvinfo : EIATTR_KPARAM_INFO
	.align		4
.L_19:
        /*0048*/ 	.byte	0x04, 0x17
        /*004a*/ 	.short	(.L_21 - .L_20)
.L_20:
        /*004c*/ 	.word	0x00000000
        /*0050*/ 	.short	0x0001
        /*0052*/ 	.short	0x0008
        /*0054*/ 	.byte	0x00, 0xf4, 0x21, 0x00


	//----- nvinfo : EIATTR_KPARAM_INFO
	.align		4
.L_21:
        /*0058*/ 	.byte	0x04, 0x17
        /*005a*/ 	.short	(.L_23 - .L_22)
.L_22:
        /*005c*/ 	.word	0x00000000
        /*0060*/ 	.short	0x0000
        /*0062*/ 	.short	0x0000
        /*0064*/ 	.byte	0x00, 0xf4, 0x21, 0x00


	//----- nvinfo : EIATTR_SPARSE_MMA_MASK
	.align		4
.L_23:
        /*0068*/ 	.byte	0x03, 0x50
        /*006a*/ 	.short	0x0000


	//----- nvinfo : EIATTR_MAXREG_COUNT
	.align		4
        /*006c*/ 	.byte	0x03, 0x1b
        /*006e*/ 	.short	0x00ff


	//----- nvinfo : EIATTR_COOP_GROUP_MASK_REGIDS
	.align		4
        /*0070*/ 	.byte	0x04, 0x29
        /*0072*/ 	.short	(.L_25 - .L_24)


	//   ....[0]....
.L_24:
        /*0074*/ 	.word	0xffffffff


	//   ....[1]....
        /*0078*/ 	.word	0xffffffff


	//   ....[2]....
        /*007c*/ 	.word	0xffffffff


	//   ....[3]....
        /*0080*/ 	.word	0xffffffff


	//   ....[4]....
        /*0084*/ 	.word	0xffffffff


	//   ....[5]....
        /*0088*/ 	.word	0xffffffff


	//----- nvinfo : EIATTR_COOP_GROUP_INSTR_OFFSETS
	.align		4
.L_25:
        /*008c*/ 	.byte	0x04, 0x28
        /*008e*/ 	.short	(.L_27 - .L_26)


	//   ....[0]....
.L_26:
        /*0090*/ 	.word	0x00000170


	//   ....[1]....
        /*0094*/ 	.word	0x00000190


	//   ....[2]....
        /*0098*/ 	.word	0x000001d0


	//   ....[3]....
        /*009c*/ 	.word	0x000001e0


	//   ....[4]....
        /*00a0*/ 	.word	0x00000210


	//   ....[5]....
        /*00a4*/ 	.word	0x00000230


	//----- nvinfo : EIATTR_EXIT_INSTR_OFFSETS
	.align		4
.L_27:
        /*00a8*/ 	.byte	0x04, 0x1c
        /*00aa*/ 	.short	(.L_29 - .L_28)


	//   ....[0]....
.L_28:
        /*00ac*/ 	.word	0x00000370


	//   ....[1]....
        /*00b0*/ 	.word	0x00000390


	//----- nvinfo : EIATTR_REQNTID
	.align		4
.L_29:
        /*00b4*/ 	.byte	0x04, 0x10
        /*00b6*/ 	.short	(.L_31 - .L_30)
.L_30:
        /*00b8*/ 	.word	0x00000040
        /*00bc*/ 	.word	0x00000001
        /*00c0*/ 	.word	0x00000001


	//----- nvinfo : EIATTR_CBANK_PARAM_SIZE
	.align		4
.L_31:
        /*00c4*/ 	.byte	0x03, 0x19
        /*00c6*/ 	.short	0x0028


	//----- nvinfo : EIATTR_PARAM_CBANK
	.align		4
        /*00c8*/ 	.byte	0x04, 0x0a
        /*00ca*/ 	.short	(.L_33 - .L_32)
	.align		4
.L_32:
        /*00cc*/ 	.word	index@(.nv.constant0.triton_per_fused__weight_norm_interface_0)
        /*00d0*/ 	.short	0x0210
        /*00d2*/ 	.short	0x0028


	//----- nvinfo : EIATTR_SW_WAR
	.align		4
.L_33:
        /*00d4*/ 	.byte	0x04, 0x36
        /*00d6*/ 	.short	(.L_35 - .L_34)
.L_34:
        /*00d8*/ 	.word	0x00000008
.L_35:


//--------------------- .nv.callgraph             --------------------------
	.section	.nv.callgraph,"",@"SHT_CUDA_CALLGRAPH"
	.align	4
	.sectionentsize	8
	.align		4
        /*0000*/ 	.word	0x00000000
	.align		4
        /*0004*/ 	.word	0xffffffff
	.align		4
        /*0008*/ 	.word	0x00000000
	.align		4
        /*000c*/ 	.word	0xfffffffe
	.align		4
        /*0010*/ 	.word	0x00000000
	.align		4
        /*0014*/ 	.word	0xfffffffd
	.align		4
        /*0018*/ 	.word	0x00000000
	.align		4
        /*001c*/ 	.word	0xfffffffc


//--------------------- .nv.constant4             --------------------------
	.section	.nv.constant4,"a",@progbits
	.align	8
	.align		8
.nv.constant4:
        /*0000*/ 	.dword	_$_str
	.align		8
        /*0008*/ 	.dword	_$_str_$_2


//--------------------- .text.triton_per_fused__weight_norm_interface_0 --------------------------
	.section	.text.triton_per_fused__weight_norm_interface_0,"ax",@progbits
	.sectionflags	@"SHF_BARRIERS=1"
	.align	128
        .global         triton_per_fused__weight_norm_interface_0
        .type           triton_per_fused__weight_norm_interface_0,@function
        .size           triton_per_fused__weight_norm_interface_0,(.L_x_1 - triton_per_fused__weight_norm_interface_0)
        .other          triton_per_fused__weight_norm_interface_0,@"STO_CUDA_ENTRY STV_DEFAULT"
triton_per_fused__weight_norm_interface_0:
.text.triton_per_fused__weight_norm_interface_0:
[----:B------:R-:W0:Y:S02]  /*0000*/  LDC R1, c[0x0][0x28] ;  /* 0x00000a00ff017b82 */ /* 0x000e240000000800 */
[----:B------:R-:W1:Y:S01]  /*0010*/  S2R R12, SR_TID.X ;  /* 0x00000000000c7919 */ /* 0x000e620000002100 */
[----:B------:R-:W2:Y:S01]  /*0020*/  LDC.64 R6, c[0x0][0x218] ;  /* 0x00008600ff067b82 */ /* 0x000ea20000000a00 */
[----:B------:R-:W-:Y:S01]  /*0030*/  CS2R R4, SRZ ;  /* 0x0000000000047805 */ /* 0x000fe2000001ff00 */
[----:B------:R-:W-:Y:S01]  /*0040*/  ULDC.64 UR4, c[0x0][0x208] ;  /* 0x0000820000047ab9 */ /* 0x000fe20000000a00 */
[----:B------:R-:W3:Y:S05]  /*0050*/  S2R R2, SR_CTAID.X ;  /* 0x0000000000027919 */ /* 0x000eea0000002500 */
[----:B------:R-:W4:Y:S01]  /*0060*/  LDC.64 R8, c[0x0][0x220] ;  /* 0x00008800ff087b82 */ /* 0x000f220000000a00 */
[----:B-1----:R-:W-:-:S02]  /*0070*/  LOP3.LUT R3, R12, 0x7, RZ, 0xc0, !PT ;  /* 0x000000070c037812 */ /* 0x002fc400078ec0ff */
[C---:B---3--:R-:W-:Y:S02]  /*0080*/  ISETP.GE.AND P0, PT, R2.reuse, 0x4, PT ;  /* 0x000000040200780c */ /* 0x048fe40003f06270 */
[----:B------:R-:W-:-:S05]  /*0090*/  LEA R0, R2, R3, 0x3 ;  /* 0x0000000302007211 */ /* 0x000fca00078e18ff */
[----:B--2---:R-:W-:-:S06]  /*00a0*/  IMAD.WIDE R6, R0, 0x4, R6 ;  /* 0x0000000400067825 */ /* 0x004fcc00078e0206 */
[----:B------:R-:W2:Y:S04]  /*00b0*/  @!P0 LDG.E R4, desc[UR4][R6.64] ;  /* 0x0000000406048981 */ /* 0x000ea8000c1e1900 */
[----:B------:R-:W3:Y:S01]  /*00c0*/  @!P0 LDG.E R5, desc[UR4][R6.64] ;  /* 0x0000000406058981 */ /* 0x000ee2000c1e1900 */
[----:B------:R-:W-:Y:S01]  /*00d0*/  HFMA2.MMA R3, -RZ, RZ, 0, 0 ;  /* 0x00000000ff037435 */ /* 0x000fe200000001ff */
[----:B----4-:R-:W-:-:S09]  /*00e0*/  IMAD.WIDE R8, R2, 0x4, R8 ;  /* 0x0000000402087825 */ /* 0x010fd200078e0208 */
[----:B------:R1:W4:Y:S01]  /*00f0*/  @!P0 LDG.E.EL R3, desc[UR4][R8.64] ;  /* 0x0000000408038981 */ /* 0x000322000c2e1900 */
[----:B------:R-:W-:Y:S01]  /*0100*/  BAR.SYNC.DEFER_BLOCKING 0x0 ;  /* 0x0000000000007b1d */ /* 0x000fe20000010000 */
[----:B--2---:R-:W-:Y:S02]  /*0110*/  SEL R4, R4, RZ, !P0 ;  /* 0x000000ff04047207 */ /* 0x004fe40004000000 */
[----:B---3--:R-:W-:-:S03]  /*0120*/  SEL R5, R5, RZ, !P0 ;  /* 0x000000ff05057207 */ /* 0x008fc60004000000 */
[----:B------:R-:W-:Y:S02]  /*0130*/  FMUL R10, R4, R4 ;  /* 0x00000004040a7220 */ /* 0x000fe40000400000 */
[----:B------:R-:W-:-:S03]  /*0140*/  FMUL R5, R5, R5 ;  /* 0x0000000505057220 */ /* 0x000fc60000400000 */
[----:B------:R-:W-:Y:S02]  /*0150*/  FSEL R10, R10, RZ, !P0 ;  /* 0x000000ff0a0a7208 */ /* 0x000fe40004000000 */
[----:B------:R-:W-:-:S03]  /*0160*/  FSEL R5, R5, RZ, !P0 ;  /* 0x000000ff05057208 */ /* 0x000fc60004000000 */
[----:B------:R-:W2:Y:S01]  /*0170*/  SHFL.BFLY PT, R11, R10, 0x4, 0x1f ;  /* 0x0c801f000a0b7f89 */ /* 0x000ea200000e0000 */
[----:B------:R-:W-:-:S03]  /*0180*/  LOP3.LUT P0, RZ, R12, 0x3f, RZ, 0xc0, !PT ;  /* 0x0000003f0cff7812 */ /* 0x000fc6000780c0ff */
[----:B------:R-:W3:Y:S01]  /*0190*/  SHFL.BFLY PT, R14, R5, 0x4, 0x1f ;  /* 0x0c801f00050e7f89 */ /* 0x000ee200000e0000 */
[----:B------:R-:W-:Y:S01]  /*01a0*/  ISETP.LT.AND P0, PT, R2, 0x4, !P0 ;  /* 0x000000040200780c */ /* 0x000fe20004701270 */
[----:B--2---:R-:W-:Y:S01]  /*01b0*/  FADD R11, R10, R11 ;  /* 0x0000000b0a0b7221 */ /* 0x004fe20000000000 */
[----:B---3--:R-:W-:-:S04]  /*01c0*/  FADD R14, R5, R14 ;  /* 0x0000000e050e7221 */ /* 0x008fc80000000000 */
[----:B------:R-:W2:Y:S04]  /*01d0*/  SHFL.BFLY PT, R6, R11, 0x2, 0x1f ;  /* 0x0c401f000b067f89 */ /* 0x000ea800000e0000 */
[----:B-1----:R-:W1:Y:S01]  /*01e0*/  SHFL.BFLY PT, R9, R14, 0x2, 0x1f ;  /* 0x0c401f000e097f89 */ /* 0x002e6200000e0000 */
[----:B--2---:R-:W-:Y:S01]  /*01f0*/  FADD R6, R11, R6 ;  /* 0x000000060b067221 */ /* 0x004fe20000000000 */
[----:B-1----:R-:W-:-:S04]  /*0200*/  FADD R13, R14, R9 ;  /* 0x000000090e0d7221 */ /* 0x002fc80000000000 */
[----:B------:R-:W1:Y:S01]  /*0210*/  SHFL.BFLY PT, R7, R6, 0x1, 0x1f ;  /* 0x0c201f0006077f89 */ /* 0x000e6200000e0000 */
[----:B------:R-:W2:Y:S03]  /*0220*/  LDC.64 R8, c[0x0][0x210] ;  /* 0x00008400ff087b82 */ /* 0x000ea60000000a00 */
[----:B------:R-:W3:Y:S01]  /*0230*/  SHFL.BFLY PT, R16, R13, 0x1, 0x1f ;  /* 0x0c201f000d107f89 */ /* 0x000ee200000e0000 */
[----:B-1----:R-:W-:-:S04]  /*0240*/  FADD R10, R6, R7 ;  /* 0x00000007060a7221 */ /* 0x002fc80000000000 */
[----:B------:R-:W1:Y:S01]  /*0250*/  LDC.64 R6, c[0x0][0x228] ;  /* 0x00008a00ff067b82 */ /* 0x000e620000000a00 */
[----:B------:R-:W5:Y:S01]  /*0260*/  MUFU.SQRT R15, R10 ;  /* 0x0000000a000f7308 */ /* 0x000f620000002000 */
[----:B---3--:R-:W-:-:S07]  /*0270*/  FADD R16, R13, R16 ;  /* 0x000000100d107221 */ /* 0x008fce0000000000 */
[----:B------:R-:W-:Y:S01]  /*0280*/  MUFU.SQRT R11, R16 ;  /* 0x00000010000b7308 */ /* 0x000fe20000002000 */
[C---:B-----5:R-:W-:Y:S02]  /*0290*/  FSETP.GT.AND P2, PT, R15.reuse, 8.50705917302346158658e+37, PT ;  /* 0x7e8000000f00780b */ /* 0x060fe40003f44000 */
[----:B------:R-:W-:Y:S01]  /*02a0*/  FSETP.GEU.AND P1, PT, R15, 1.175494350822287508e-38, PT ;  /* 0x008000000f00780b */ /* 0x000fe20003f2e000 */
[----:B-1----:R-:W-:-:S10]  /*02b0*/  IMAD.WIDE R6, R0, 0x4, R6 ;  /* 0x0000000400067825 */ /* 0x002fd400078e0206 */
[----:B------:R-:W-:Y:S01]  /*02c0*/  @P2 FMUL R15, R15, 0.25 ;  /* 0x3e8000000f0f2820 */ /* 0x000fe20000400000 */
[----:B----4-:R-:W-:Y:S01]  /*02d0*/  @P2 FMUL R3, R3, 0.25 ;  /* 0x3e80000003032820 */ /* 0x010fe20000400000 */
[----:B------:R-:W-:Y:S02]  /*02e0*/  LOP3.LUT P2, RZ, R12, 0x38, RZ, 0xc0, !PT ;  /* 0x000000380cff7812 */ /* 0x000fe4000784c0ff */
[----:B------:R-:W-:Y:S01]  /*02f0*/  @!P1 FMUL R15, R15, 16777216 ;  /* 0x4b8000000f0f9820 */ /* 0x000fe20000400000 */
[----:B------:R-:W-:Y:S01]  /*0300*/  @!P1 FMUL R3, R3, 16777216 ;  /* 0x4b80000003039820 */ /* 0x000fe20000400000 */
[----:B------:R-:W-:Y:S02]  /*0310*/  ISETP.LT.AND P1, PT, R2, 0x4, !P2 ;  /* 0x000000040200780c */ /* 0x000fe40005721270 */
[----:B------:R-:W1:Y:S02]  /*0320*/  MUFU.RCP R14, R15 ;  /* 0x0000000f000e7308 */ /* 0x000e640000001000 */
[----:B-1----:R-:W-:Y:S01]  /*0330*/  FMUL R5, R14, R3 ;  /* 0x000000030e057220 */ /* 0x002fe20000400000 */
[----:B--2---:R-:W-:-:S04]  /*0340*/  IMAD.WIDE R2, R2, 0x4, R8 ;  /* 0x0000000402027825 */ /* 0x004fc800078e0208 */
[----:B------:R-:W-:Y:S01]  /*0350*/  FMUL R5, R4, R5 ;  /* 0x0000000504057220 */ /* 0x000fe20000400000 */
[----:B------:R1:W-:Y:S03]  /*0360*/  @P0 STG.E desc[UR4][R2.64], R11 ;  /* 0x0000000b02000986 */ /* 0x0003e6000c101904 */
[----:B------:R-:W-:Y:S05]  /*0370*/  @!P1 EXIT ;  /* 0x000000000000994d */ /* 0x000fea0003800000 */
[----:B------:R-:W-:Y:S01]  /*0380*/  STG.E desc[UR4][R6.64], R5 ;  /* 0x0000000506007986 */ /* 0x000fe2000c101904 */
[----:B------:R-:W-:Y:S05]  /*0390*/  EXIT ;  /* 0x000000000000794d */ /* 0x000fea0003800000 */
.L_x_0:
[----:B------:R-:W-:-:S00]  /*03a0*/  BRA `(.L_x_0) ;  /* 0xfffffffc00fc7947 */ /* 0x000fc0000383ffff */
[----:B------:R-:W-:-:S00]  /*03b0*/  NOP ;  /* 0x0000000000007918 */ /* 0x000fc00000000000 */
        /* <DEDUP_REMOVED lines=12> */
.L_x_1:


//--------------------- .nv.global.init           --------------------------
	.section	.nv.global.init,"aw",@progbits
.nv.global.init:
	.type		_$_str,@object
	.size		_$_str,(_$_str_$_2 - _$_str)
_$_str:
        /*0000*/ 	.byte	0x5f, 0x5f, 0x43, 0x55, 0x44, 0x41, 0x5f, 0x46, 0x54, 0x5a, 0x00
	.type		_$_str_$_2,@object
	.size		_$_str_$_2,(.L_1 - _$_str_$_2)
_$_str_$_2:
        /*000b*/ 	.byte	0x5f, 0x5f, 0x43, 0x55, 0x44, 0x41, 0x5f, 0x50, 0x52, 0x45, 0x43, 0x5f, 0x53, 0x51, 0x52, 0x54
        /*001b*/ 	.byte	0x00
.L_1:


//--------------------- .nv.constant0.triton_per_fused__weight_norm_interface_0 --------------------------
	.section	.nv.constant0.triton_per_fused__weight_norm_interface_0,"a",@progbits
	.sectionflags	@""
	.align	4
.nv.constant0.triton_per_fused__weight_norm_interface_0:
	.zero		568
